//
// Generated by NVIDIA NVVM Compiler
//
// Compiler Build ID: CL-36424714
// Cuda compilation tools, release 13.0, V13.0.88
// Based on NVVM 20.0.0
//

.version 9.0
.target sm_100
.address_size 64

	// .globl	_Z18elu_forward_kernelPKfPffi

.visible .entry _Z18elu_forward_kernelPKfPffi(
	.param .u64 .ptr .align 1 _Z18elu_forward_kernelPKfPffi_param_0,
	.param .u64 .ptr .align 1 _Z18elu_forward_kernelPKfPffi_param_1,
	.param .f32 _Z18elu_forward_kernelPKfPffi_param_2,
	.param .u32 _Z18elu_forward_kernelPKfPffi_param_3
)
{
	.reg .pred 	%p<3>;
	.reg .b32 	%r<8>;
	.reg .b32 	%f<18>;
	.reg .b64 	%rd<9>;

	ld.param.u64 	%rd1, [_Z18elu_forward_kernelPKfPffi_param_0];
	ld.param.u64 	%rd2, [_Z18elu_forward_kernelPKfPffi_param_1];
	ld.param.f32 	%f4, [_Z18elu_forward_kernelPKfPffi_param_2];
	ld.param.u32 	%r2, [_Z18elu_forward_kernelPKfPffi_param_3];
	mov.u32 	%r3, %ctaid.x;
	mov.u32 	%r4, %ntid.x;
	mov.u32 	%r5, %tid.x;
	mad.lo.s32 	%r1, %r3, %r4, %r5;
	setp.ge.s32 	%p1, %r1, %r2;
	@%p1 bra 	$L__BB0_4;
	cvta.to.global.u64 	%rd3, %rd1;
	mul.wide.s32 	%rd4, %r1, 4;
	add.s64 	%rd5, %rd3, %rd4;
	ld.global.nc.f32 	%f17, [%rd5];
	setp.gt.f32 	%p2, %f17, 0f00000000;
	@%p2 bra 	$L__BB0_3;
	fma.rn.f32 	%f5, %f17, 0f3BBB989D, 0f3F000000;
	cvt.sat.f32.f32 	%f6, %f5;
	mov.f32 	%f7, 0f4B400001;
	mov.f32 	%f8, 0f437C0000;
	fma.rm.f32 	%f9, %f6, %f8, %f7;
	add.f32 	%f10, %f9, 0fCB40007F;
	neg.f32 	%f11, %f10;
	fma.rn.f32 	%f12, %f17, 0f3FB8AA3B, %f11;
	fma.rn.f32 	%f13, %f17, 0f32A57060, %f12;
	mov.b32 	%r6, %f9;
	shl.b32 	%r7, %r6, 23;
	mov.b32 	%f14, %r7;
	ex2.approx.ftz.f32 	%f15, %f13;
	fma.rn.f32 	%f16, %f15, %f14, 0fBF800000;
	mul.f32 	%f17, %f4, %f16;
$L__BB0_3:
	cvta.to.global.u64 	%rd6, %rd2;
	add.s64 	%rd8, %rd6, %rd4;
	st.global.f32 	[%rd8], %f17;
$L__BB0_4:
	ret;

}


// ===== COMPILED SASS (sm_100) =====

	.target	sm_100

	.elftype	@"ET_EXEC"


//--------------------- .note.nv.tkinfo           --------------------------
	.section	.note.nv.tkinfo,"",@"SHT_NOTE"
	.sectionflags	@"SHF_NOTE_NV_TKINFO"
	.tkinfo
        /*0018*/ 	.word	0x00000002
        /*0030*/ 	.string	""
        /*0030*/ 	.string	"ptxas"
        /*0030*/ 	.string	"Cuda compilation tools, release 13.0, V13.0.88"
        /*0030*/ 	.string	"Build cuda_13.0.r13.0/compiler.36424714_0"
        /*0030*/ 	.string	"-arch sm_100 -m 64 "



//--------------------- .note.nv.cuinfo           --------------------------
	.section	.note.nv.cuinfo,"",@"SHT_NOTE"
	.sectionflags	@"SHF_NOTE_NV_CUINFO"
        /*0018*/ 	.short	0x0002
        /*001a*/ 	.short	0x0064
        /*001c*/ 	.short	0x0082
	.zero		2


//--------------------- .nv.info                  --------------------------
	.section	.nv.info,"",@"SHT_CUDA_INFO"
	.align	4


	//----- nvinfo : EIATTR_REGCOUNT
	.align		4
        /*0000*/ 	.byte	0x04, 0x2f
        /*0002*/ 	.short	(.L_1 - .L_0)
	.align		4
.L_0:
        /*0004*/ 	.word	index@(_Z18elu_forward_kernelPKfPffi)
        /*0008*/ 	.word	0x0000000a


	//----- nvinfo : EIATTR_FRAME_SIZE
	.align		4
.L_1:
        /*000c*/ 	.byte	0x04, 0x11
        /*000e*/ 	.short	(.L_3 - .L_2)
	.align		4
.L_2:
        /*0010*/ 	.word	index@(_Z18elu_forward_kernelPKfPffi)
        /*0014*/ 	.word	0x00000000


	//----- nvinfo : EIATTR_MIN_STACK_SIZE
	.align		4
.L_3:
        /*0018*/ 	.byte	0x04, 0x12
        /*001a*/ 	.short	(.L_5 - .L_4)
	.align		4
.L_4:
        /*001c*/ 	.word	index@(_Z18elu_forward_kernelPKfPffi)
        /*0020*/ 	.word	0x00000000
.L_5:


//--------------------- .nv.compat                --------------------------
	.section	.nv.compat,"",@"SHT_CUDA_COMPAT_INFO"
	.align	4
        /*0000*/ 	.byte	0x02, 0x09, 0x00, 0x00, 0x02, 0x02, 0x01, 0x00, 0x02, 0x05, 0x05, 0x00, 0x03, 0x07, 0x01, 0x01
        /*0010*/ 	.byte	0x02, 0x03, 0x00, 0x00, 0x02, 0x06, 0x01, 0x00, 0x04, 0x0b, 0x08, 0x00, 0x09, 0x00, 0x00, 0x00
        /*0020*/ 	.byte	0x00, 0x00, 0x00, 0x00


//--------------------- .nv.info._Z18elu_forward_kernelPKfPffi --------------------------
	.section	.nv.info._Z18elu_forward_kernelPKfPffi,"",@"SHT_CUDA_INFO"
	.sectionflags	@""
	.align	4


	//----- nvinfo : EIATTR_CUDA_API_VERSION
	.align		4
        /*0000*/ 	.byte	0x04, 0x37
        /*0002*/ 	.short	(.L_7 - .L_6)
.L_6:
        /*0004*/ 	.word	0x00000082


	//----- nvinfo : EIATTR_KPARAM_INFO
	.align		4
.L_7:
        /*0008*/ 	.byte	0x04, 0x17
        /*000a*/ 	.short	(.L_9 - .L_8)
.L_8:
        /*000c*/ 	.word	0x00000000
        /*0010*/ 	.short	0x0003
        /*0012*/ 	.short	0x0014
        /*0014*/ 	.byte	0x00, 0xf0, 0x11, 0x00


	//----- nvinfo : EIATTR_KPARAM_INFO
	.align		4
.L_9:
        /*0018*/ 	.byte	0x04, 0x17
        /*001a*/ 	.short	(.L_11 - .L_10)
.L_10:
        /*001c*/ 	.word	0x00000000
        /*0020*/ 	.short	0x0002
        /*0022*/ 	.short	0x0010
        /*0024*/ 	.byte	0x00, 0xf0, 0x11, 0x00


	//----- nvinfo : EIATTR_KPARAM_INFO
	.align		4
.L_11:
        /*0028*/ 	.byte	0x04, 0x17
        /*002a*/ 	.short	(.L_13 - .L_12)
.L_12:
        /*002c*/ 	.word	0x00000000
        /*0030*/ 	.short	0x0001
        /*0032*/ 	.short	0x0008
        /*0034*/ 	.byte	0x00, 0xf5, 0x21, 0x00


	//----- nvinfo : EIATTR_KPARAM_INFO
	.align		4
.L_13:
        /*0038*/ 	.byte	0x04, 0x17
        /*003a*/ 	.short	(.L_15 - .L_14)
.L_14:
        /*003c*/ 	.word	0x00000000
        /*0040*/ 	.short	0x0000
        /*0042*/ 	.short	0x0000
        /*0044*/ 	.byte	0x00, 0xf5, 0x21, 0x00


	//----- nvinfo : EIATTR_SPARSE_MMA_MASK
	.align		4
.L_15:
        /*0048*/ 	.byte	0x03, 0x50
        /*004a*/ 	.short	0x0000


	//----- nvinfo : EIATTR_MAXREG_COUNT
	.align		4
        /*004c*/ 	.byte	0x03, 0x1b
        /*004e*/ 	.short	0x00ff


	//----- nvinfo : EIATTR_MERCURY_ISA_VERSION
	.align		4
        /*0050*/ 	.byte	0x03, 0x5f
        /*0052*/ 	.short	0x0101


	//----- nvinfo : EIATTR_VRC_CTA_INIT_COUNT
	.align		4
        /*0054*/ 	.byte	0x02, 0x4a
	.zero		1
	.zero		1


	//----- nvinfo : EIATTR_EXIT_INSTR_OFFSETS
	.align		4
        /*0058*/ 	.byte	0x04, 0x1c
        /*005a*/ 	.short	(.L_17 - .L_16)


	//   ....[0]....
.L_16:
        /*005c*/ 	.word	0x00000070


	//   ....[1]....
        /*0060*/ 	.word	0x000001f0


	//----- nvinfo : EIATTR_CRS_STACK_SIZE
	.align		4
.L_17:
        /*0064*/ 	.byte	0x04, 0x1e
        /*0066*/ 	.short	(.L_19 - .L_18)
.L_18:
        /*0068*/ 	.word	0x00000000


	//----- nvinfo : EIATTR_CBANK_PARAM_SIZE
	.align		4
.L_19:
        /*006c*/ 	.byte	0x03, 0x19
        /*006e*/ 	.short	0x0018


	//----- nvinfo : EIATTR_PARAM_CBANK
	.align		4
        /*0070*/ 	.byte	0x04, 0x0a
        /*0072*/ 	.short	(.L_21 - .L_20)
	.align		4
.L_20:
        /*0074*/ 	.word	index@(.nv.constant0._Z18elu_forward_kernelPKfPffi)
        /*0078*/ 	.short	0x0380
        /*007a*/ 	.short	0x0018


	//----- nvinfo : EIATTR_SW_WAR
	.align		4
.L_21:
        /*007c*/ 	.byte	0x04, 0x36
        /*007e*/ 	.short	(.L_23 - .L_22)
.L_22:
        /*0080*/ 	.word	0x00000008
.L_23:


//--------------------- .nv.callgraph             --------------------------
	.section	.nv.callgraph,"",@"SHT_CUDA_CALLGRAPH"
	.align	4
	.sectionentsize	8
	.align		4
        /*0000*/ 	.word	0x00000000
	.align		4
        /*0004*/ 	.word	0xffffffff
	.align		4
        /*0008*/ 	.word	0x00000000
	.align		4
        /*000c*/ 	.word	0xfffffffe
	.align		4
        /*0010*/ 	.word	0x00000000
	.align		4
        /*0014*/ 	.word	0xfffffffd
	.align		4
        /*0018*/ 	.word	0x00000000
	.align		4
        /*001c*/ 	.word	0xfffffffc


//--------------------- .text._Z18elu_forward_kernelPKfPffi --------------------------
	.section	.text._Z18elu_forward_kernelPKfPffi,"ax",@progbits
	.align	128
        .global         _Z18elu_forward_kernelPKfPffi
        .type           _Z18elu_forward_kernelPKfPffi,@function
        .size           _Z18elu_forward_kernelPKfPffi,(.L_x_3 - _Z18elu_forward_kernelPKfPffi)
        .other          _Z18elu_forward_kernelPKfPffi,@"STO_CUDA_ENTRY STV_DEFAULT"
_Z18elu_forward_kernelPKfPffi:
.text._Z18elu_forward_kernelPKfPffi:
[----:B------:R-:W-:Y:S01]  /*0000*/  LDC R1, c[0x0][0x37c] ;  /* 0x0000df00ff017b82 */ /* 0x000fe20000000800 */
[----:B------:R-:W0:Y:S07]  /*0010*/  S2R R0, SR_TID.X ;  /* 0x0000000000007919 */ /* 0x000e2e0000002100 */
[----:B------:R-:W0:Y:S01]  /*0020*/  S2UR UR4, SR_CTAID.X ;  /* 0x00000000000479c3 */ /* 0x000e220000002500 */
[----:B------:R-:W1:Y:S07]  /*0030*/  LDCU UR5, c[0x0][0x394] ;  /* 0x00007280ff0577ac */ /* 0x000e6e0008000800 */
[----:B------:R-:W0:Y:S02]  /*0040*/  LDC R7, c[0x0][0x360] ;  /* 0x0000d800ff077b82 */ /* 0x000e240000000800 */
[----:B0-----:R-:W-:-:S05]  /*0050*/  IMAD R7, R7, UR4, R0 ;  /* 0x0000000407077c24 */ /* 0x001fca000f8e0200 */
[----:B-1----:R-:W-:-:S13]  /*0060*/  ISETP.GE.AND P0, PT, R7, UR5, PT ;  /* 0x0000000507007c0c */ /* 0x002fda000bf06270 */
[----:B------:R-:W-:Y:S05]  /*0070*/  @P0 EXIT ;  /* 0x000000000000094d */ /* 0x000fea0003800000 */
[----:B------:R-:W0:Y:S01]  /*0080*/  LDC.64 R2, c[0x0][0x380] ;  /* 0x0000e000ff027b82 */ /* 0x000e220000000a00 */
[----:B------:R-:W1:Y:S07]  /*0090*/  LDCU.64 UR4, c[0x0][0x358] ;  /* 0x00006b00ff0477ac */ /* 0x000e6e0008000a00 */
[----:B------:R-:W2:Y:S01]  /*00a0*/  LDC.64 R4, c[0x0][0x388] ;  /* 0x0000e200ff047b82 */ /* 0x000ea20000000a00 */
[----:B0-----:R-:W-:-:S06]  /*00b0*/  IMAD.WIDE R2, R7, 0x4, R2 ;  /* 0x0000000407027825 */ /* 0x001fcc00078e0202 */
[----:B-1----:R-:W3:Y:S01]  /*00c0*/  LDG.E.CONSTANT R3, desc[UR4][R2.64] ;  /* 0x0000000402037981 */ /* 0x002ee2000c1e9900 */
[----:B------:R-:W-:Y:S01]  /*00d0*/  BSSY.RECONVERGENT B0, `(.L_x_0) ;  /* 0x0000010000007945 */ /* 0x000fe20003800200 */
[----:B--2---:R-:W-:Y:S01]  /*00e0*/  IMAD.WIDE R4, R7, 0x4, R4 ;  /* 0x0000000407047825 */ /* 0x004fe200078e0204 */
[----:B---3--:R-:W-:-:S13]  /*00f0*/  FSETP.GT.AND P0, PT, R3, RZ, PT ;  /* 0x000000ff0300720b */ /* 0x008fda0003f04000 */
[----:B------:R-:W-:Y:S05]  /*0100*/  @P0 BRA `(.L_x_1) ;  /* 0x0000000000300947 */ /* 0x000fea0003800000 */
[----:B------:R-:W-:Y:S01]  /*0110*/  HFMA2 R0, -RZ, RZ, 0.96630859375, -0.0022525787353515625 ;  /* 0x3bbb989dff007431 */ /* 0x000fe200000001ff */
[----:B------:R-:W-:Y:S01]  /*0120*/  MOV R7, 0x437c0000 ;  /* 0x437c000000077802 */ /* 0x000fe20000000f00 */
[----:B------:R-:W0:Y:S03]  /*0130*/  LDCU UR6, c[0x0][0x390] ;  /* 0x00007200ff0677ac */ /* 0x000e260008000800 */
[----:B------:R-:W-:-:S04]  /*0140*/  FFMA.SAT R0, R3, R0, 0.5 ;  /* 0x3f00000003007423 */ /* 0x000fc80000002000 */
[----:B------:R-:W-:-:S04]  /*0150*/  FFMA.RM R0, R0, R7, 12582913 ;  /* 0x4b40000100007423 */ /* 0x000fc80000004007 */
[C---:B------:R-:W-:Y:S01]  /*0160*/  FADD R2, R0.reuse, -12583039 ;  /* 0xcb40007f00027421 */ /* 0x040fe20000000000 */
[----:B------:R-:W-:-:S03]  /*0170*/  SHF.L.U32 R0, R0, 0x17, RZ ;  /* 0x0000001700007819 */ /* 0x000fc600000006ff */
[----:B------:R-:W-:-:S04]  /*0180*/  FFMA R2, R3, 1.4426950216293334961, -R2 ;  /* 0x3fb8aa3b03027823 */ /* 0x000fc80000000802 */
[----:B------:R-:W-:-:S04]  /*0190*/  FFMA R2, R3, 1.925963033500011079e-08, R2 ;  /* 0x32a5706003027823 */ /* 0x000fc80000000002 */
[----:B------:R-:W1:Y:S02]  /*01a0*/  MUFU.EX2 R3, R2 ;  /* 0x0000000200037308 */ /* 0x000e640000000800 */
[----:B-1----:R-:W-:-:S04]  /*01b0*/  FFMA R3, R0, R3, -1 ;  /* 0xbf80000000037423 */ /* 0x002fc80000000003 */
[----:B0-----:R-:W-:-:S07]  /*01c0*/  FMUL R3, R3, UR6 ;  /* 0x0000000603037c20 */ /* 0x001fce0008400000 */
.L_x_1:
[----:B------:R-:W-:Y:S05]  /*01d0*/  BSYNC.RECONVERGENT B0 ;  /* 0x0000000000007941 */ /* 0x000fea0003800200 */
.L_x_0:
[----:B------:R-:W-:Y:S01]  /*01e0*/  STG.E desc[UR4][R4.64], R3 ;  /* 0x0000000304007986 */ /* 0x000fe2000c101904 */
[----:B------:R-:W-:Y:S05]  /*01f0*/  EXIT ;  /* 0x000000000000794d */ /* 0x000fea0003800000 */
.L_x_2:
[----:B------:R-:W-:-:S00]  /*0200*/  BRA `(.L_x_2) ;  /* 0xfffffffc00fc7947 */ /* 0x000fc0000383ffff */
[----:B------:R-:W-:-:S00]  /*0210*/  NOP ;  /* 0x0000000000007918 */ /* 0x000fc00000000000 */
        /* <DEDUP_REMOVED lines=14> */
.L_x_3:


//--------------------- .nv.shared.reserved.0     --------------------------
	.section	.nv.shared.reserved.0,"aw",@nobits
	.weak		__nv_reservedSMEM_offset_0_alias
	.size		__nv_reservedSMEM_offset_0_alias, 0, 64
	.other		__nv_reservedSMEM_offset_0_alias,@"STO_CUDA_RESERVED_SHARED STV_DEFAULT"
__nv_reservedSMEM_offset_0_alias:
	.zero		0
	.zero		64


//--------------------- .nv.constant0._Z18elu_forward_kernelPKfPffi --------------------------
	.section	.nv.constant0._Z18elu_forward_kernelPKfPffi,"a",@progbits
	.sectionflags	@""
	.align	4
.nv.constant0._Z18elu_forward_kernelPKfPffi:
	.zero		920


//--------------------- SYMBOLS --------------------------

	.type		.nv.reservedSmem.offset0,@object
	.size		.nv.reservedSmem.offset0,0x4
